//
// Generated by NVIDIA NVVM Compiler
//
// Compiler Build ID: CL-36424714
// Cuda compilation tools, release 13.0, V13.0.88
// Based on NVVM 20.0.0
//

.version 9.0
.target sm_100
.address_size 64

	// .globl	_Z23halfWarpReductionKernelPKiPi
.extern .shared .align 16 .b8 cache[];

.visible .entry _Z23halfWarpReductionKernelPKiPi(
	.param .u64 .ptr .align 1 _Z23halfWarpReductionKernelPKiPi_param_0,
	.param .u64 .ptr .align 1 _Z23halfWarpReductionKernelPKiPi_param_1
)
{
	.reg .pred 	%p<6>;
	.reg .b32 	%r<19>;
	.reg .b64 	%rd<9>;

	ld.param.u64 	%rd1, [_Z23halfWarpReductionKernelPKiPi_param_0];
	ld.param.u64 	%rd2, [_Z23halfWarpReductionKernelPKiPi_param_1];
	mov.u32 	%r1, %ctaid.x;
	mov.u32 	%r18, %ntid.x;
	mov.u32 	%r3, %tid.x;
	mad.lo.s32 	%r4, %r1, %r18, %r3;
	setp.gt.s32 	%p1, %r4, 1023;
	shl.b32 	%r8, %r3, 2;
	mov.u32 	%r9, cache;
	add.s32 	%r5, %r9, %r8;
	@%p1 bra 	$L__BB0_2;
	cvta.to.global.u64 	%rd3, %rd1;
	mul.wide.s32 	%rd4, %r4, 4;
	add.s64 	%rd5, %rd3, %rd4;
	ld.global.u32 	%r11, [%rd5];
	st.shared.u32 	[%r5], %r11;
	bra.uni 	$L__BB0_3;
$L__BB0_2:
	mov.b32 	%r10, 0;
	st.shared.u32 	[%r5], %r10;
$L__BB0_3:
	bar.sync 	0;
	setp.lt.u32 	%p2, %r18, 2;
	@%p2 bra 	$L__BB0_7;
$L__BB0_4:
	shr.u32 	%r7, %r18, 1;
	setp.ge.u32 	%p3, %r3, %r7;
	@%p3 bra 	$L__BB0_6;
	shl.b32 	%r12, %r7, 2;
	add.s32 	%r13, %r5, %r12;
	ld.shared.u32 	%r14, [%r13];
	ld.shared.u32 	%r15, [%r5];
	add.s32 	%r16, %r15, %r14;
	st.shared.u32 	[%r5], %r16;
$L__BB0_6:
	bar.sync 	0;
	setp.gt.u32 	%p4, %r18, 3;
	mov.u32 	%r18, %r7;
	@%p4 bra 	$L__BB0_4;
$L__BB0_7:
	setp.ne.s32 	%p5, %r3, 0;
	@%p5 bra 	$L__BB0_9;
	ld.shared.u32 	%r17, [cache];
	cvta.to.global.u64 	%rd6, %rd2;
	mul.wide.u32 	%rd7, %r1, 4;
	add.s64 	%rd8, %rd6, %rd7;
	st.global.u32 	[%rd8], %r17;
$L__BB0_9:
	ret;

}


// ===== COMPILED SASS (sm_100) =====

	.target	sm_100

	.elftype	@"ET_EXEC"


//--------------------- .note.nv.tkinfo           --------------------------
	.section	.note.nv.tkinfo,"",@"SHT_NOTE"
	.sectionflags	@"SHF_NOTE_NV_TKINFO"
	.tkinfo
        /*0018*/ 	.word	0x00000002
        /*0030*/ 	.string	""
        /*0030*/ 	.string	"ptxas"
        /*0030*/ 	.string	"Cuda compilation tools, release 13.0, V13.0.88"
        /*0030*/ 	.string	"Build cuda_13.0.r13.0/compiler.36424714_0"
        /*0030*/ 	.string	"-arch sm_100 -m 64 "



//--------------------- .note.nv.cuinfo           --------------------------
	.section	.note.nv.cuinfo,"",@"SHT_NOTE"
	.sectionflags	@"SHF_NOTE_NV_CUINFO"
        /*0018*/ 	.short	0x0002
        /*001a*/ 	.short	0x0064
        /*001c*/ 	.short	0x0082
	.zero		2


//--------------------- .nv.info                  --------------------------
	.section	.nv.info,"",@"SHT_CUDA_INFO"
	.align	4


	//----- nvinfo : EIATTR_REGCOUNT
	.align		4
        /*0000*/ 	.byte	0x04, 0x2f
        /*0002*/ 	.short	(.L_1 - .L_0)
	.align		4
.L_0:
        /*0004*/ 	.word	index@(_Z23halfWarpReductionKernelPKiPi)
        /*0008*/ 	.word	0x0000000a


	//----- nvinfo : EIATTR_FRAME_SIZE
	.align		4
.L_1:
        /*000c*/ 	.byte	0x04, 0x11
        /*000e*/ 	.short	(.L_3 - .L_2)
	.align		4
.L_2:
        /*0010*/ 	.word	index@(_Z23halfWarpReductionKernelPKiPi)
        /*0014*/ 	.word	0x00000000


	//----- nvinfo : EIATTR_MIN_STACK_SIZE
	.align		4
.L_3:
        /*0018*/ 	.byte	0x04, 0x12
        /*001a*/ 	.short	(.L_5 - .L_4)
	.align		4
.L_4:
        /*001c*/ 	.word	index@(_Z23halfWarpReductionKernelPKiPi)
        /*0020*/ 	.word	0x00000000
.L_5:


//--------------------- .nv.compat                --------------------------
	.section	.nv.compat,"",@"SHT_CUDA_COMPAT_INFO"
	.align	4
        /*0000*/ 	.byte	0x02, 0x09, 0x00, 0x00, 0x02, 0x02, 0x01, 0x00, 0x02, 0x05, 0x05, 0x00, 0x03, 0x07, 0x01, 0x01
        /*0010*/ 	.byte	0x02, 0x03, 0x00, 0x00, 0x02, 0x06, 0x01, 0x00, 0x04, 0x0b, 0x08, 0x00, 0x09, 0x00, 0x00, 0x00
        /*0020*/ 	.byte	0x00, 0x00, 0x00, 0x00


//--------------------- .nv.info._Z23halfWarpReductionKernelPKiPi --------------------------
	.section	.nv.info._Z23halfWarpReductionKernelPKiPi,"",@"SHT_CUDA_INFO"
	.sectionflags	@""
	.align	4


	//----- nvinfo : EIATTR_CUDA_API_VERSION
	.align		4
        /*0000*/ 	.byte	0x04, 0x37
        /*0002*/ 	.short	(.L_7 - .L_6)
.L_6:
        /*0004*/ 	.word	0x00000082


	//----- nvinfo : EIATTR_KPARAM_INFO
	.align		4
.L_7:
        /*0008*/ 	.byte	0x04, 0x17
        /*000a*/ 	.short	(.L_9 - .L_8)
.L_8:
        /*000c*/ 	.word	0x00000000
        /*0010*/ 	.short	0x0001
        /*0012*/ 	.short	0x0008
        /*0014*/ 	.byte	0x00, 0xf5, 0x21, 0x00


	//----- nvinfo : EIATTR_KPARAM_INFO
	.align		4
.L_9:
        /*0018*/ 	.byte	0x04, 0x17
        /*001a*/ 	.short	(.L_11 - .L_10)
.L_10:
        /*001c*/ 	.word	0x00000000
        /*0020*/ 	.short	0x0000
        /*0022*/ 	.short	0x0000
        /*0024*/ 	.byte	0x00, 0xf5, 0x21, 0x00


	//----- nvinfo : EIATTR_SPARSE_MMA_MASK
	.align		4
.L_11:
        /*0028*/ 	.byte	0x03, 0x50
        /*002a*/ 	.short	0x0000


	//----- nvinfo : EIATTR_MAXREG_COUNT
	.align		4
        /*002c*/ 	.byte	0x03, 0x1b
        /*002e*/ 	.short	0x00ff


	//----- nvinfo : EIATTR_NUM_BARRIERS
	.align		4
        /*0030*/ 	.byte	0x02, 0x4c
        /*0032*/ 	.byte	0x01
	.zero		1


	//----- nvinfo : EIATTR_MERCURY_ISA_VERSION
	.align		4
        /*0034*/ 	.byte	0x03, 0x5f
        /*0036*/ 	.short	0x0101


	//----- nvinfo : EIATTR_VRC_CTA_INIT_COUNT
	.align		4
        /*0038*/ 	.byte	0x02, 0x4a
	.zero		1
	.zero		1


	//----- nvinfo : EIATTR_EXIT_INSTR_OFFSETS
	.align		4
        /*003c*/ 	.byte	0x04, 0x1c
        /*003e*/ 	.short	(.L_13 - .L_12)


	//   ....[0]....
.L_12:
        /*0040*/ 	.word	0x00000200


	//   ....[1]....
        /*0044*/ 	.word	0x00000280


	//----- nvinfo : EIATTR_CBANK_PARAM_SIZE
	.align		4
.L_13:
        /*0048*/ 	.byte	0x03, 0x19
        /*004a*/ 	.short	0x0010


	//----- nvinfo : EIATTR_PARAM_CBANK
	.align		4
        /*004c*/ 	.byte	0x04, 0x0a
        /*004e*/ 	.short	(.L_15 - .L_14)
	.align		4
.L_14:
        /*0050*/ 	.word	index@(.nv.constant0._Z23halfWarpReductionKernelPKiPi)
        /*0054*/ 	.short	0x0380
        /*0056*/ 	.short	0x0010


	//----- nvinfo : EIATTR_SW_WAR
	.align		4
.L_15:
        /*0058*/ 	.byte	0x04, 0x36
        /*005a*/ 	.short	(.L_17 - .L_16)
.L_16:
        /*005c*/ 	.word	0x00000008
.L_17:


//--------------------- .nv.callgraph             --------------------------
	.section	.nv.callgraph,"",@"SHT_CUDA_CALLGRAPH"
	.align	4
	.sectionentsize	8
	.align		4
        /*0000*/ 	.word	0x00000000
	.align		4
        /*0004*/ 	.word	0xffffffff
	.align		4
        /*0008*/ 	.word	0x00000000
	.align		4
        /*000c*/ 	.word	0xfffffffe
	.align		4
        /*0010*/ 	.word	0x00000000
	.align		4
        /*0014*/ 	.word	0xfffffffd
	.align		4
        /*0018*/ 	.word	0x00000000
	.align		4
        /*001c*/ 	.word	0xfffffffc


//--------------------- .text._Z23halfWarpReductionKernelPKiPi --------------------------
	.section	.text._Z23halfWarpReductionKernelPKiPi,"ax",@progbits
	.align	128
        .global         _Z23halfWarpReductionKernelPKiPi
        .type           _Z23halfWarpReductionKernelPKiPi,@function
        .size           _Z23halfWarpReductionKernelPKiPi,(.L_x_3 - _Z23halfWarpReductionKernelPKiPi)
        .other          _Z23halfWarpReductionKernelPKiPi,@"STO_CUDA_ENTRY STV_DEFAULT"
_Z23halfWarpReductionKernelPKiPi:
.text._Z23halfWarpReductionKernelPKiPi:
[----:B------:R-:W-:Y:S01]  /*0000*/  LDC R1, c[0x0][0x37c] ;  /* 0x0000df00ff017b82 */ /* 0x000fe20000000800 */
[----:B------:R-:W0:Y:S01]  /*0010*/  S2R R7, SR_CTAID.X ;  /* 0x0000000000077919 */ /* 0x000e220000002500 */
[----:B------:R-:W0:Y:S01]  /*0020*/  LDCU UR8, c[0x0][0x360] ;  /* 0x00006c00ff0877ac */ /* 0x000e220008000800 */
[----:B------:R-:W0:Y:S01]  /*0030*/  S2R R6, SR_TID.X ;  /* 0x0000000000067919 */ /* 0x000e220000002100 */
[----:B------:R-:W1:Y:S01]  /*0040*/  LDCU.64 UR6, c[0x0][0x358] ;  /* 0x00006b00ff0677ac */ /* 0x000e620008000a00 */
[----:B0-----:R-:W-:-:S05]  /*0050*/  IMAD R5, R7, UR8, R6 ;  /* 0x0000000807057c24 */ /* 0x001fca000f8e0206 */
[----:B------:R-:W-:-:S13]  /*0060*/  ISETP.GT.AND P1, PT, R5, 0x3ff, PT ;  /* 0x000003ff0500780c */ /* 0x000fda0003f24270 */
[----:B------:R-:W0:Y:S02]  /*0070*/  @!P1 LDC.64 R2, c[0x0][0x380] ;  /* 0x0000e000ff029b82 */ /* 0x000e240000000a00 */
[----:B0-----:R-:W-:-:S06]  /*0080*/  @!P1 IMAD.WIDE R2, R5, 0x4, R2 ;  /* 0x0000000405029825 */ /* 0x001fcc00078e0202 */
[----:B-1----:R-:W2:Y:S01]  /*0090*/  @!P1 LDG.E R3, desc[UR6][R2.64] ;  /* 0x0000000602039981 */ /* 0x002ea2000c1e1900 */
[----:B------:R-:W0:Y:S01]  /*00a0*/  S2UR UR5, SR_CgaCtaId ;  /* 0x00000000000579c3 */ /* 0x000e220000008800 */
[----:B------:R-:W-:Y:S01]  /*00b0*/  IMAD.U32 R4, RZ, RZ, UR8 ;  /* 0x00000008ff047e24 */ /* 0x000fe2000f8e00ff */
[----:B------:R-:W-:Y:S01]  /*00c0*/  UMOV UR4, 0x400 ;  /* 0x0000040000047882 */ /* 0x000fe20000000000 */
[----:B------:R-:W-:-:S03]  /*00d0*/  ISETP.NE.AND P0, PT, R6, RZ, PT ;  /* 0x000000ff0600720c */ /* 0x000fc60003f05270 */
[----:B------:R-:W-:Y:S01]  /*00e0*/  ISETP.GE.U32.AND P2, PT, R4, 0x2, PT ;  /* 0x000000020400780c */ /* 0x000fe20003f46070 */
[----:B0-----:R-:W-:-:S06]  /*00f0*/  ULEA UR4, UR5, UR4, 0x18 ;  /* 0x0000000405047291 */ /* 0x001fcc000f8ec0ff */
[----:B------:R-:W-:-:S05]  /*0100*/  LEA R0, R6, UR4, 0x2 ;  /* 0x0000000406007c11 */ /* 0x000fca000f8e10ff */
[----:B--2---:R0:W-:Y:S04]  /*0110*/  @!P1 STS [R0], R3 ;  /* 0x0000000300009388 */ /* 0x0041e80000000800 */
[----:B------:R0:W-:Y:S01]  /*0120*/  @P1 STS [R0], RZ ;  /* 0x000000ff00001388 */ /* 0x0001e20000000800 */
[----:B------:R-:W-:Y:S06]  /*0130*/  BAR.SYNC.DEFER_BLOCKING 0x0 ;  /* 0x0000000000007b1d */ /* 0x000fec0000010000 */
[----:B------:R-:W-:Y:S05]  /*0140*/  @!P2 BRA `(.L_x_0) ;  /* 0x00000000002ca947 */ /* 0x000fea0003800000 */
.L_x_1:
[----:B------:R-:W-:-:S04]  /*0150*/  SHF.R.U32.HI R5, RZ, 0x1, R4 ;  /* 0x00000001ff057819 */ /* 0x000fc80000011604 */
[----:B------:R-:W-:-:S13]  /*0160*/  ISETP.GE.U32.AND P1, PT, R6, R5, PT ;  /* 0x000000050600720c */ /* 0x000fda0003f26070 */
[----:B------:R-:W-:Y:S01]  /*0170*/  @!P1 IMAD R2, R5, 0x4, R0 ;  /* 0x0000000405029824 */ /* 0x000fe200078e0200 */
[----:B0-----:R-:W-:Y:S05]  /*0180*/  @!P1 LDS R3, [R0] ;  /* 0x0000000000039984 */ /* 0x001fea0000000800 */
[----:B------:R-:W0:Y:S02]  /*0190*/  @!P1 LDS R2, [R2] ;  /* 0x0000000002029984 */ /* 0x000e240000000800 */
[----:B0-----:R-:W-:-:S05]  /*01a0*/  @!P1 IMAD.IADD R3, R2, 0x1, R3 ;  /* 0x0000000102039824 */ /* 0x001fca00078e0203 */
[----:B------:R1:W-:Y:S01]  /*01b0*/  @!P1 STS [R0], R3 ;  /* 0x0000000300009388 */ /* 0x0003e20000000800 */
[----:B------:R-:W-:Y:S01]  /*01c0*/  BAR.SYNC.DEFER_BLOCKING 0x0 ;  /* 0x0000000000007b1d */ /* 0x000fe20000010000 */
[----:B------:R-:W-:Y:S01]  /*01d0*/  ISETP.GT.U32.AND P1, PT, R4, 0x3, PT ;  /* 0x000000030400780c */ /* 0x000fe20003f24070 */
[----:B------:R-:W-:-:S12]  /*01e0*/  IMAD.MOV.U32 R4, RZ, RZ, R5 ;  /* 0x000000ffff047224 */ /* 0x000fd800078e0005 */
[----:B-1----:R-:W-:Y:S05]  /*01f0*/  @P1 BRA `(.L_x_1) ;  /* 0xfffffffc00d41947 */ /* 0x002fea000383ffff */
.L_x_0:
[----:B------:R-:W-:Y:S05]  /*0200*/  @P0 EXIT ;  /* 0x000000000000094d */ /* 0x000fea0003800000 */
[----:B------:R-:W1:Y:S01]  /*0210*/  S2UR UR5, SR_CgaCtaId ;  /* 0x00000000000579c3 */ /* 0x000e620000008800 */
[----:B------:R-:W-:-:S07]  /*0220*/  UMOV UR4, 0x400 ;  /* 0x0000040000047882 */ /* 0x000fce0000000000 */
[----:B0-----:R-:W0:Y:S01]  /*0230*/  LDC.64 R2, c[0x0][0x388] ;  /* 0x0000e200ff027b82 */ /* 0x001e220000000a00 */
[----:B-1----:R-:W-:Y:S01]  /*0240*/  ULEA UR4, UR5, UR4, 0x18 ;  /* 0x0000000405047291 */ /* 0x002fe2000f8ec0ff */
[----:B0-----:R-:W-:-:S08]  /*0250*/  IMAD.WIDE.U32 R2, R7, 0x4, R2 ;  /* 0x0000000407027825 */ /* 0x001fd000078e0002 */
[----:B------:R-:W0:Y:S04]  /*0260*/  LDS R5, [UR4] ;  /* 0x00000004ff057984 */ /* 0x000e280008000800 */
[----:B0-----:R-:W-:Y:S01]  /*0270*/  STG.E desc[UR6][R2.64], R5 ;  /* 0x0000000502007986 */ /* 0x001fe2000c101906 */
[----:B------:R-:W-:Y:S05]  /*0280*/  EXIT ;  /* 0x000000000000794d */ /* 0x000fea0003800000 */
.L_x_2:
[----:B------:R-:W-:-:S00]  /*0290*/  BRA `(.L_x_2) ;  /* 0xfffffffc00fc7947 */ /* 0x000fc0000383ffff */
[----:B------:R-:W-:-:S00]  /*02a0*/  NOP ;  /* 0x0000000000007918 */ /* 0x000fc00000000000 */
        /* <DEDUP_REMOVED lines=13> */
.L_x_3:


//--------------------- .nv.shared._Z23halfWarpReductionKernelPKiPi --------------------------
	.section	.nv.shared._Z23halfWarpReductionKernelPKiPi,"aw",@nobits
	.sectionflags	@""
	.align	16
	.zero		1024


//--------------------- .nv.shared.reserved.0     --------------------------
	.section	.nv.shared.reserved.0,"aw",@nobits
	.weak		__nv_reservedSMEM_offset_0_alias
	.size		__nv_reservedSMEM_offset_0_alias, 0, 64
	.other		__nv_reservedSMEM_offset_0_alias,@"STO_CUDA_RESERVED_SHARED STV_DEFAULT"
__nv_reservedSMEM_offset_0_alias:
	.zero		0
	.zero		64


//--------------------- .nv.constant0._Z23halfWarpReductionKernelPKiPi --------------------------
	.section	.nv.constant0._Z23halfWarpReductionKernelPKiPi,"a",@progbits
	.sectionflags	@""
	.align	4
.nv.constant0._Z23halfWarpReductionKernelPKiPi:
	.zero		912


//--------------------- SYMBOLS --------------------------

	.type		.nv.reservedSmem.offset0,@object
	.size		.nv.reservedSmem.offset0,0x4
	.type		.nv.reservedSmem.cap,@object
	.size		.nv.reservedSmem.cap,0x4
